//
// Generated by NVIDIA NVVM Compiler
//
// Compiler Build ID: CL-36424714
// Cuda compilation tools, release 13.0, V13.0.88
// Based on NVVM 20.0.0
//

.version 9.0
.target sm_100
.address_size 64

	// .globl	_Z7pi_calcPd

.visible .entry _Z7pi_calcPd(
	.param .u64 .ptr .align 1 _Z7pi_calcPd_param_0
)
{
	.reg .pred 	%p<2>;
	.reg .b32 	%r<5>;
	.reg .b64 	%rd<5>;
	.reg .b64 	%fd<6>;

	ld.param.u64 	%rd1, [_Z7pi_calcPd_param_0];
	mov.u32 	%r2, %ctaid.x;
	mov.u32 	%r3, %ntid.x;
	mov.u32 	%r4, %tid.x;
	mad.lo.s32 	%r1, %r2, %r3, %r4;
	setp.gt.s32 	%p1, %r1, 8999999;
	@%p1 bra 	$L__BB0_2;
	cvta.to.global.u64 	%rd2, %rd1;
	cvt.rn.f64.s32 	%fd1, %r1;
	mul.f64 	%fd2, %fd1, 0d3E7DD37F5698C2C2;
	fma.rn.f64 	%fd3, %fd2, %fd2, 0d3FF0000000000000;
	mov.f64 	%fd4, 0d4010000000000000;
	div.rn.f64 	%fd5, %fd4, %fd3;
	mul.wide.s32 	%rd3, %r1, 8;
	add.s64 	%rd4, %rd2, %rd3;
	st.global.f64 	[%rd4], %fd5;
$L__BB0_2:
	ret;

}


// ===== COMPILED SASS (sm_100) =====

	.target	sm_100

	.elftype	@"ET_EXEC"


//--------------------- .note.nv.tkinfo           --------------------------
	.section	.note.nv.tkinfo,"",@"SHT_NOTE"
	.sectionflags	@"SHF_NOTE_NV_TKINFO"
	.tkinfo
        /*0018*/ 	.word	0x00000002
        /*0030*/ 	.string	""
        /*0030*/ 	.string	"ptxas"
        /*0030*/ 	.string	"Cuda compilation tools, release 13.0, V13.0.88"
        /*0030*/ 	.string	"Build cuda_13.0.r13.0/compiler.36424714_0"
        /*0030*/ 	.string	"-arch sm_100 -m 64 "



//--------------------- .note.nv.cuinfo           --------------------------
	.section	.note.nv.cuinfo,"",@"SHT_NOTE"
	.sectionflags	@"SHF_NOTE_NV_CUINFO"
        /*0018*/ 	.short	0x0002
        /*001a*/ 	.short	0x0064
        /*001c*/ 	.short	0x0082
	.zero		2


//--------------------- .nv.info                  --------------------------
	.section	.nv.info,"",@"SHT_CUDA_INFO"
	.align	4


	//----- nvinfo : EIATTR_REGCOUNT
	.align		4
        /*0000*/ 	.byte	0x04, 0x2f
        /*0002*/ 	.short	(.L_1 - .L_0)
	.align		4
.L_0:
        /*0004*/ 	.word	index@(_Z7pi_calcPd)
        /*0008*/ 	.word	0x00000015


	//----- nvinfo : EIATTR_FRAME_SIZE
	.align		4
.L_1:
        /*000c*/ 	.byte	0x04, 0x11
        /*000e*/ 	.short	(.L_3 - .L_2)
	.align		4
.L_2:
        /*0010*/ 	.word	index@($__internal_0_$__cuda_sm20_div_rn_f64_full)
        /*0014*/ 	.word	0x00000000


	//----- nvinfo : EIATTR_FRAME_SIZE
	.align		4
.L_3:
        /*0018*/ 	.byte	0x04, 0x11
        /*001a*/ 	.short	(.L_5 - .L_4)
	.align		4
.L_4:
        /*001c*/ 	.word	index@(_Z7pi_calcPd)
        /*0020*/ 	.word	0x00000000


	//----- nvinfo : EIATTR_MIN_STACK_SIZE
	.align		4
.L_5:
        /*0024*/ 	.byte	0x04, 0x12
        /*0026*/ 	.short	(.L_7 - .L_6)
	.align		4
.L_6:
        /*0028*/ 	.word	index@(_Z7pi_calcPd)
        /*002c*/ 	.word	0x00000000
.L_7:


//--------------------- .nv.compat                --------------------------
	.section	.nv.compat,"",@"SHT_CUDA_COMPAT_INFO"
	.align	4
        /*0000*/ 	.byte	0x02, 0x09, 0x00, 0x00, 0x02, 0x02, 0x01, 0x00, 0x02, 0x05, 0x05, 0x00, 0x03, 0x07, 0x01, 0x01
        /*0010*/ 	.byte	0x02, 0x03, 0x00, 0x00, 0x02, 0x06, 0x01, 0x00, 0x04, 0x0b, 0x08, 0x00, 0x01, 0x00, 0x00, 0x00
        /*0020*/ 	.byte	0x00, 0x00, 0x00, 0x00


//--------------------- .nv.info._Z7pi_calcPd     --------------------------
	.section	.nv.info._Z7pi_calcPd,"",@"SHT_CUDA_INFO"
	.sectionflags	@""
	.align	4


	//----- nvinfo : EIATTR_CUDA_API_VERSION
	.align		4
        /*0000*/ 	.byte	0x04, 0x37
        /*0002*/ 	.short	(.L_9 - .L_8)
.L_8:
        /*0004*/ 	.word	0x00000082


	//----- nvinfo : EIATTR_KPARAM_INFO
	.align		4
.L_9:
        /*0008*/ 	.byte	0x04, 0x17
        /*000a*/ 	.short	(.L_11 - .L_10)
.L_10:
        /*000c*/ 	.word	0x00000000
        /*0010*/ 	.short	0x0000
        /*0012*/ 	.short	0x0000
        /*0014*/ 	.byte	0x00, 0xf5, 0x21, 0x00


	//----- nvinfo : EIATTR_SPARSE_MMA_MASK
	.align		4
.L_11:
        /*0018*/ 	.byte	0x03, 0x50
        /*001a*/ 	.short	0x0000


	//----- nvinfo : EIATTR_MAXREG_COUNT
	.align		4
        /*001c*/ 	.byte	0x03, 0x1b
        /*001e*/ 	.short	0x00ff


	//----- nvinfo : EIATTR_MERCURY_ISA_VERSION
	.align		4
        /*0020*/ 	.byte	0x03, 0x5f
        /*0022*/ 	.short	0x0101


	//----- nvinfo : EIATTR_VRC_CTA_INIT_COUNT
	.align		4
        /*0024*/ 	.byte	0x02, 0x4a
	.zero		1
	.zero		1


	//----- nvinfo : EIATTR_EXIT_INSTR_OFFSETS
	.align		4
        /*0028*/ 	.byte	0x04, 0x1c
        /*002a*/ 	.short	(.L_13 - .L_12)


	//   ....[0]....
.L_12:
        /*002c*/ 	.word	0x00000060


	//   ....[1]....
        /*0030*/ 	.word	0x00000210


	//----- nvinfo : EIATTR_CRS_STACK_SIZE
	.align		4
.L_13:
        /*0034*/ 	.byte	0x04, 0x1e
        /*0036*/ 	.short	(.L_15 - .L_14)
.L_14:
        /*0038*/ 	.word	0x00000000


	//----- nvinfo : EIATTR_CBANK_PARAM_SIZE
	.align		4
.L_15:
        /*003c*/ 	.byte	0x03, 0x19
        /*003e*/ 	.short	0x0008


	//----- nvinfo : EIATTR_PARAM_CBANK
	.align		4
        /*0040*/ 	.byte	0x04, 0x0a
        /*0042*/ 	.short	(.L_17 - .L_16)
	.align		4
.L_16:
        /*0044*/ 	.word	index@(.nv.constant0._Z7pi_calcPd)
        /*0048*/ 	.short	0x0380
        /*004a*/ 	.short	0x0008


	//----- nvinfo : EIATTR_SW_WAR
	.align		4
.L_17:
        /*004c*/ 	.byte	0x04, 0x36
        /*004e*/ 	.short	(.L_19 - .L_18)
.L_18:
        /*0050*/ 	.word	0x00000008
.L_19:


//--------------------- .nv.callgraph             --------------------------
	.section	.nv.callgraph,"",@"SHT_CUDA_CALLGRAPH"
	.align	4
	.sectionentsize	8
	.align		4
        /*0000*/ 	.word	0x00000000
	.align		4
        /*0004*/ 	.word	0xffffffff
	.align		4
        /*0008*/ 	.word	0x00000000
	.align		4
        /*000c*/ 	.word	0xfffffffe
	.align		4
        /*0010*/ 	.word	0x00000000
	.align		4
        /*0014*/ 	.word	0xfffffffd
	.align		4
        /*0018*/ 	.word	0x00000000
	.align		4
        /*001c*/ 	.word	0xfffffffc


//--------------------- .text._Z7pi_calcPd        --------------------------
	.section	.text._Z7pi_calcPd,"ax",@progbits
	.align	128
        .global         _Z7pi_calcPd
        .type           _Z7pi_calcPd,@function
        .size           _Z7pi_calcPd,(.L_x_7 - _Z7pi_calcPd)
        .other          _Z7pi_calcPd,@"STO_CUDA_ENTRY STV_DEFAULT"
_Z7pi_calcPd:
.text._Z7pi_calcPd:
[----:B------:R-:W-:Y:S01]  /*0000*/  LDC R1, c[0x0][0x37c] ;  /* 0x0000df00ff017b82 */ /* 0x000fe20000000800 */
[----:B------:R-:W0:Y:S07]  /*0010*/  S2R R3, SR_TID.X ;  /* 0x0000000000037919 */ /* 0x000e2e0000002100 */
[----:B------:R-:W0:Y:S08]  /*0020*/  S2UR UR4, SR_CTAID.X ;  /* 0x00000000000479c3 */ /* 0x000e300000002500 */
[----:B------:R-:W0:Y:S02]  /*0030*/  LDC R0, c[0x0][0x360] ;  /* 0x0000d800ff007b82 */ /* 0x000e240000000800 */
[----:B0-----:R-:W-:-:S05]  /*0040*/  IMAD R0, R0, UR4, R3 ;  /* 0x0000000400007c24 */ /* 0x001fca000f8e0203 */
[----:B------:R-:W-:-:S13]  /*0050*/  ISETP.GT.AND P0, PT, R0, 0x89543f, PT ;  /* 0x0089543f0000780c */ /* 0x000fda0003f04270 */
[----:B------:R-:W-:Y:S05]  /*0060*/  @P0 EXIT ;  /* 0x000000000000094d */ /* 0x000fea0003800000 */
[----:B------:R-:W0:Y:S01]  /*0070*/  I2F.F64 R2, R0 ;  /* 0x0000000000027312 */ /* 0x000e220000201c00 */
[----:B------:R-:W-:Y:S01]  /*0080*/  UMOV UR4, 0x5698c2c2 ;  /* 0x5698c2c200047882 */ /* 0x000fe20000000000 */
[----:B------:R-:W-:Y:S01]  /*0090*/  UMOV UR5, 0x3e7dd37f ;  /* 0x3e7dd37f00057882 */ /* 0x000fe20000000000 */
[----:B------:R-:W-:Y:S01]  /*00a0*/  BSSY.RECONVERGENT B0, `(.L_x_0) ;  /* 0x0000013000007945 */ /* 0x000fe20003800200 */
[----:B0-----:R-:W-:Y:S02]  /*00b0*/  DMUL R2, R2, UR4 ;  /* 0x0000000402027c28 */ /* 0x001fe40008000000 */
[----:B------:R-:W0:Y:S06]  /*00c0*/  LDCU.64 UR4, c[0x0][0x358] ;  /* 0x00006b00ff0477ac */ /* 0x000e2c0008000a00 */
[----:B------:R-:W-:Y:S01]  /*00d0*/  DFMA R4, R2, R2, 1 ;  /* 0x3ff000000204742b */ /* 0x000fe20000000002 */
[----:B------:R-:W-:-:S05]  /*00e0*/  IMAD.MOV.U32 R2, RZ, RZ, 0x1 ;  /* 0x00000001ff027424 */ /* 0x000fca00078e00ff */
[----:B------:R-:W1:Y:S02]  /*00f0*/  MUFU.RCP64H R3, R5 ;  /* 0x0000000500037308 */ /* 0x000e640000001800 */
[----:B-1----:R-:W-:-:S08]  /*0100*/  DFMA R6, -R4, R2, 1 ;  /* 0x3ff000000406742b */ /* 0x002fd00000000102 */
[----:B------:R-:W-:-:S08]  /*0110*/  DFMA R6, R6, R6, R6 ;  /* 0x000000060606722b */ /* 0x000fd00000000006 */
[----:B------:R-:W-:-:S08]  /*0120*/  DFMA R6, R2, R6, R2 ;  /* 0x000000060206722b */ /* 0x000fd00000000002 */
[----:B------:R-:W-:-:S08]  /*0130*/  DFMA R2, -R4, R6, 1 ;  /* 0x3ff000000402742b */ /* 0x000fd00000000106 */
[----:B------:R-:W-:-:S08]  /*0140*/  DFMA R2, R6, R2, R6 ;  /* 0x000000020602722b */ /* 0x000fd00000000006 */
[----:B------:R-:W-:-:S08]  /*0150*/  DMUL R6, R2, 4 ;  /* 0x4010000002067828 */ /* 0x000fd00000000000 */
[----:B------:R-:W-:-:S08]  /*0160*/  DFMA R8, -R4, R6, 4 ;  /* 0x401000000408742b */ /* 0x000fd00000000106 */
[----:B------:R-:W-:-:S10]  /*0170*/  DFMA R2, R2, R8, R6 ;  /* 0x000000080202722b */ /* 0x000fd40000000006 */
[----:B------:R-:W-:-:S05]  /*0180*/  FFMA R6, RZ, R5, R3 ;  /* 0x00000005ff067223 */ /* 0x000fca0000000003 */
[----:B------:R-:W-:-:S13]  /*0190*/  FSETP.GT.AND P0, PT, |R6|, 1.469367938527859385e-39, PT ;  /* 0x001000000600780b */ /* 0x000fda0003f04200 */
[----:B0-----:R-:W-:Y:S05]  /*01a0*/  @P0 BRA `(.L_x_1) ;  /* 0x0000000000080947 */ /* 0x001fea0003800000 */
[----:B------:R-:W-:-:S07]  /*01b0*/  MOV R6, 0x1d0 ;  /* 0x000001d000067802 */ /* 0x000fce0000000f00 */
[----:B------:R-:W-:Y:S05]  /*01c0*/  CALL.REL.NOINC `($__internal_0_$__cuda_sm20_div_rn_f64_full) ;  /* 0x0000000000147944 */ /* 0x000fea0003c00000 */
.L_x_1:
[----:B------:R-:W-:Y:S05]  /*01d0*/  BSYNC.RECONVERGENT B0 ;  /* 0x0000000000007941 */ /* 0x000fea0003800200 */
.L_x_0:
[----:B------:R-:W0:Y:S02]  /*01e0*/  LDC.64 R4, c[0x0][0x380] ;  /* 0x0000e000ff047b82 */ /* 0x000e240000000a00 */
[----:B0-----:R-:W-:-:S05]  /*01f0*/  IMAD.WIDE R4, R0, 0x8, R4 ;  /* 0x0000000800047825 */ /* 0x001fca00078e0204 */
[----:B------:R-:W-:Y:S01]  /*0200*/  STG.E.64 desc[UR4][R4.64], R2 ;  /* 0x0000000204007986 */ /* 0x000fe2000c101b04 */
[----:B------:R-:W-:Y:S05]  /*0210*/  EXIT ;  /* 0x000000000000794d */ /* 0x000fea0003800000 */
        .weak           $__internal_0_$__cuda_sm20_div_rn_f64_full
        .type           $__internal_0_$__cuda_sm20_div_rn_f64_full,@function
        .size           $__internal_0_$__cuda_sm20_div_rn_f64_full,(.L_x_7 - $__internal_0_$__cuda_sm20_div_rn_f64_full)
$__internal_0_$__cuda_sm20_div_rn_f64_full:
[C---:B------:R-:W-:Y:S01]  /*0220*/  FSETP.GEU.AND P0, PT, |R5|.reuse, 1.469367938527859385e-39, PT ;  /* 0x001000000500780b */ /* 0x040fe20003f0e200 */
[----:B------:R-:W-:Y:S01]  /*0230*/  IMAD.MOV.U32 R8, RZ, RZ, 0x1 ;  /* 0x00000001ff087424 */ /* 0x000fe200078e00ff */
[C---:B------:R-:W-:Y:S01]  /*0240*/  LOP3.LUT R2, R5.reuse, 0x800fffff, RZ, 0xc0, !PT ;  /* 0x800fffff05027812 */ /* 0x040fe200078ec0ff */
[----:B------:R-:W-:Y:S01]  /*0250*/  IMAD.MOV.U32 R17, RZ, RZ, 0x40100000 ;  /* 0x40100000ff117424 */ /* 0x000fe200078e00ff */
[----:B------:R-:W-:Y:S01]  /*0260*/  LOP3.LUT R14, R5, 0x7ff00000, RZ, 0xc0, !PT ;  /* 0x7ff00000050e7812 */ /* 0x000fe200078ec0ff */
[----:B------:R-:W-:Y:S01]  /*0270*/  IMAD.MOV.U32 R7, RZ, RZ, 0x1ca00000 ;  /* 0x1ca00000ff077424 */ /* 0x000fe200078e00ff */
[----:B------:R-:W-:Y:S01]  /*0280*/  LOP3.LUT R3, R2, 0x3ff00000, RZ, 0xfc, !PT ;  /* 0x3ff0000002037812 */ /* 0x000fe200078efcff */
[----:B------:R-:W-:Y:S01]  /*0290*/  IMAD.MOV.U32 R2, RZ, RZ, R4 ;  /* 0x000000ffff027224 */ /* 0x000fe200078e0004 */
[----:B------:R-:W-:Y:S01]  /*02a0*/  ISETP.LE.U32.AND P1, PT, R14, 0x40100000, PT ;  /* 0x401000000e00780c */ /* 0x000fe20003f23070 */
[----:B------:R-:W-:Y:S01]  /*02b0*/  IMAD.MOV.U32 R16, RZ, RZ, R14 ;  /* 0x000000ffff107224 */ /* 0x000fe200078e000e */
[----:B------:R-:W-:Y:S01]  /*02c0*/  BSSY.RECONVERGENT B1, `(.L_x_2) ;  /* 0x0000041000017945 */ /* 0x000fe20003800200 */
[----:B------:R-:W-:-:S02]  /*02d0*/  VIADD R18, R17, 0xffffffff ;  /* 0xffffffff11127836 */ /* 0x000fc40000000000 */
[----:B------:R-:W-:-:S06]  /*02e0*/  @!P0 DMUL R2, R4, 8.98846567431157953865e+307 ;  /* 0x7fe0000004028828 */ /* 0x000fcc0000000000 */
[----:B------:R-:W0:Y:S04]  /*02f0*/  MUFU.RCP64H R9, R3 ;  /* 0x0000000300097308 */ /* 0x000e280000001800 */
[----:B------:R-:W-:Y:S02]  /*0300*/  @!P0 LOP3.LUT R16, R3, 0x7ff00000, RZ, 0xc0, !PT ;  /* 0x7ff0000003108812 */ /* 0x000fe400078ec0ff */
[----:B------:R-:W-:-:S03]  /*0310*/  ISETP.GT.U32.AND P0, PT, R18, 0x7feffffe, PT ;  /* 0x7feffffe1200780c */ /* 0x000fc60003f04070 */
[----:B------:R-:W-:-:S05]  /*0320*/  VIADD R18, R16, 0xffffffff ;  /* 0xffffffff10127836 */ /* 0x000fca0000000000 */
[----:B------:R-:W-:Y:S01]  /*0330*/  ISETP.GT.U32.OR P0, PT, R18, 0x7feffffe, P0 ;  /* 0x7feffffe1200780c */ /* 0x000fe20000704470 */
[----:B0-----:R-:W-:-:S08]  /*0340*/  DFMA R10, R8, -R2, 1 ;  /* 0x3ff00000080a742b */ /* 0x001fd00000000802 */
[----:B------:R-:W-:-:S08]  /*0350*/  DFMA R10, R10, R10, R10 ;  /* 0x0000000a0a0a722b */ /* 0x000fd0000000000a */
[----:B------:R-:W-:-:S08]  /*0360*/  DFMA R10, R8, R10, R8 ;  /* 0x0000000a080a722b */ /* 0x000fd00000000008 */
[----:B------:R-:W-:-:S08]  /*0370*/  DFMA R8, R10, -R2, 1 ;  /* 0x3ff000000a08742b */ /* 0x000fd00000000802 */
[----:B------:R-:W-:Y:S01]  /*0380*/  DFMA R10, R10, R8, R10 ;  /* 0x000000080a0a722b */ /* 0x000fe2000000000a */
[----:B------:R-:W-:Y:S01]  /*0390*/  SEL R9, R7, 0x63400000, !P1 ;  /* 0x6340000007097807 */ /* 0x000fe20004800000 */
[----:B------:R-:W-:-:S06]  /*03a0*/  IMAD.MOV.U32 R8, RZ, RZ, RZ ;  /* 0x000000ffff087224 */ /* 0x000fcc00078e00ff */
[----:B------:R-:W-:-:S08]  /*03b0*/  DMUL R12, R10, R8 ;  /* 0x000000080a0c7228 */ /* 0x000fd00000000000 */
[----:B------:R-:W-:-:S08]  /*03c0*/  DFMA R14, R12, -R2, R8 ;  /* 0x800000020c0e722b */ /* 0x000fd00000000008 */
[----:B------:R-:W-:Y:S01]  /*03d0*/  DFMA R10, R10, R14, R12 ;  /* 0x0000000e0a0a722b */ /* 0x000fe2000000000c */
[----:B------:R-:W-:Y:S10]  /*03e0*/  @P0 BRA `(.L_x_3) ;  /* 0x0000000000740947 */ /* 0x000ff40003800000 */
[----:B------:R-:W-:Y:S01]  /*03f0*/  LOP3.LUT R14, R5, 0x7ff00000, RZ, 0xc0, !PT ;  /* 0x7ff00000050e7812 */ /* 0x000fe200078ec0ff */
[----:B------:R-:W-:-:S03]  /*0400*/  IMAD.MOV.U32 R12, RZ, RZ, 0x40100000 ;  /* 0x40100000ff0c7424 */ /* 0x000fc600078e00ff */
[----:B------:R-:W-:Y:S01]  /*0410*/  ISETP.LE.U32.AND P0, PT, R14, 0x40100000, PT ;  /* 0x401000000e00780c */ /* 0x000fe20003f03070 */
[----:B------:R-:W-:Y:S02]  /*0420*/  IMAD.MOV R13, RZ, RZ, -R14 ;  /* 0x000000ffff0d7224 */ /* 0x000fe400078e0a0e */
[----:B------:R-:W-:Y:S01]  /*0430*/  IMAD.MOV.U32 R14, RZ, RZ, RZ ;  /* 0x000000ffff0e7224 */ /* 0x000fe200078e00ff */
[----:B------:R-:W-:Y:S02]  /*0440*/  SEL R7, R7, 0x63400000, !P0 ;  /* 0x6340000007077807 */ /* 0x000fe40004000000 */
[----:B------:R-:W-:-:S04]  /*0450*/  VIADDMNMX R12, R13, R12, 0xb9600000, !PT ;  /* 0xb96000000d0c7446 */ /* 0x000fc8000780010c */
[----:B------:R-:W-:-:S05]  /*0460*/  VIMNMX R12, PT, PT, R12, 0x46a00000, PT ;  /* 0x46a000000c0c7848 */ /* 0x000fca0003fe0100 */
[----:B------:R-:W-:-:S04]  /*0470*/  IMAD.IADD R7, R12, 0x1, -R7 ;  /* 0x000000010c077824 */ /* 0x000fc800078e0a07 */
[----:B------:R-:W-:-:S06]  /*0480*/  VIADD R15, R7, 0x7fe00000 ;  /* 0x7fe00000070f7836 */ /* 0x000fcc0000000000 */
[----:B------:R-:W-:-:S10]  /*0490*/  DMUL R12, R10, R14 ;  /* 0x0000000e0a0c7228 */ /* 0x000fd40000000000 */
[----:B------:R-:W-:-:S13]  /*04a0*/  FSETP.GTU.AND P0, PT, |R13|, 1.469367938527859385e-39, PT ;  /* 0x001000000d00780b */ /* 0x000fda0003f0c200 */
[----:B------:R-:W-:Y:S05]  /*04b0*/  @P0 BRA `(.L_x_4) ;  /* 0x0000000000840947 */ /* 0x000fea0003800000 */
[----:B------:R-:W-:Y:S01]  /*04c0*/  DFMA R2, R10, -R2, R8 ;  /* 0x800000020a02722b */ /* 0x000fe20000000008 */
[----:B------:R-:W-:-:S09]  /*04d0*/  IMAD.MOV.U32 R14, RZ, RZ, RZ ;  /* 0x000000ffff0e7224 */ /* 0x000fd200078e00ff */
[C---:B------:R-:W-:Y:S02]  /*04e0*/  FSETP.NEU.AND P0, PT, R3.reuse, RZ, PT ;  /* 0x000000ff0300720b */ /* 0x040fe40003f0d000 */
[----:B------:R-:W-:-:S04]  /*04f0*/  LOP3.LUT R5, R3, 0x80000000, R5, 0x48, !PT ;  /* 0x8000000003057812 */ /* 0x000fc800078e4805 */
[----:B------:R-:W-:-:S07]  /*0500*/  LOP3.LUT R15, R5, R15, RZ, 0xfc, !PT ;  /* 0x0000000f050f7212 */ /* 0x000fce00078efcff */
[----:B------:R-:W-:Y:S05]  /*0510*/  @!P0 BRA `(.L_x_4) ;  /* 0x00000000006c8947 */ /* 0x000fea0003800000 */
[----:B------:R-:W-:Y:S01]  /*0520*/  IMAD.MOV R3, RZ, RZ, -R7 ;  /* 0x000000ffff037224 */ /* 0x000fe200078e0a07 */
[----:B------:R-:W-:Y:S01]  /*0530*/  IADD3 R7, PT, PT, -R7, -0x43300000, RZ ;  /* 0xbcd0000007077810 */ /* 0x000fe20007ffe1ff */
[----:B------:R-:W-:-:S06]  /*0540*/  IMAD.MOV.U32 R2, RZ, RZ, RZ ;  /* 0x000000ffff027224 */ /* 0x000fcc00078e00ff */
[----:B------:R-:W-:Y:S02]  /*0550*/  DFMA R2, R12, -R2, R10 ;  /* 0x800000020c02722b */ /* 0x000fe4000000000a */
[----:B------:R-:W-:-:S08]  /*0560*/  DMUL.RP R10, R10, R14 ;  /* 0x0000000e0a0a7228 */ /* 0x000fd00000008000 */
[----:B------:R-:W-:Y:S02]  /*0570*/  FSETP.NEU.AND P0, PT, |R3|, R7, PT ;  /* 0x000000070300720b */ /* 0x000fe40003f0d200 */
[----:B------:R-:W-:Y:S02]  /*0580*/  LOP3.LUT R5, R11, R5, RZ, 0x3c, !PT ;  /* 0x000000050b057212 */ /* 0x000fe400078e3cff */
[----:B------:R-:W-:Y:S02]  /*0590*/  FSEL R12, R10, R12, !P0 ;  /* 0x0000000c0a0c7208 */ /* 0x000fe40004000000 */
[----:B------:R-:W-:Y:S01]  /*05a0*/  FSEL R13, R5, R13, !P0 ;  /* 0x0000000d050d7208 */ /* 0x000fe20004000000 */
[----:B------:R-:W-:Y:S06]  /*05b0*/  BRA `(.L_x_4) ;  /* 0x0000000000447947 */ /* 0x000fec0003800000 */
.L_x_3:
[----:B------:R-:W-:-:S14]  /*05c0*/  DSETP.NAN.AND P0, PT, R4, R4, PT ;  /* 0x000000040400722a */ /* 0x000fdc0003f08000 */
[----:B------:R-:W-:Y:S05]  /*05d0*/  @P0 BRA `(.L_x_5) ;  /* 0x0000000000340947 */ /* 0x000fea0003800000 */
[----:B------:R-:W-:Y:S01]  /*05e0*/  ISETP.NE.AND P0, PT, R17, R16, PT ;  /* 0x000000101100720c */ /* 0x000fe20003f05270 */
[----:B------:R-:W-:Y:S02]  /*05f0*/  IMAD.MOV.U32 R12, RZ, RZ, 0x0 ;  /* 0x00000000ff0c7424 */ /* 0x000fe400078e00ff */
[----:B------:R-:W-:-:S10]  /*0600*/  IMAD.MOV.U32 R13, RZ, RZ, -0x80000 ;  /* 0xfff80000ff0d7424 */ /* 0x000fd400078e00ff */
[----:B------:R-:W-:Y:S05]  /*0610*/  @!P0 BRA `(.L_x_4) ;  /* 0x00000000002c8947 */ /* 0x000fea0003800000 */
[----:B------:R-:W-:Y:S02]  /*0620*/  ISETP.NE.AND P0, PT, R17, 0x7ff00000, PT ;  /* 0x7ff000001100780c */ /* 0x000fe40003f05270 */
[----:B------:R-:W-:Y:S02]  /*0630*/  LOP3.LUT R4, R5, 0x40100000, RZ, 0x3c, !PT ;  /* 0x4010000005047812 */ /* 0x000fe400078e3cff */
[----:B------:R-:W-:Y:S02]  /*0640*/  ISETP.EQ.OR P0, PT, R16, RZ, !P0 ;  /* 0x000000ff1000720c */ /* 0x000fe40004702670 */
[----:B------:R-:W-:-:S11]  /*0650*/  LOP3.LUT R13, R4, 0x80000000, RZ, 0xc0, !PT ;  /* 0x80000000040d7812 */ /* 0x000fd600078ec0ff */
[----:B------:R-:W-:Y:S01]  /*0660*/  @P0 LOP3.LUT R2, R13, 0x7ff00000, RZ, 0xfc, !PT ;  /* 0x7ff000000d020812 */ /* 0x000fe200078efcff */
[----:B------:R-:W-:Y:S02]  /*0670*/  @!P0 IMAD.MOV.U32 R12, RZ, RZ, RZ ;  /* 0x000000ffff0c8224 */ /* 0x000fe400078e00ff */
[----:B------:R-:W-:Y:S02]  /*0680*/  @P0 IMAD.MOV.U32 R12, RZ, RZ, RZ ;  /* 0x000000ffff0c0224 */ /* 0x000fe400078e00ff */
[----:B------:R-:W-:Y:S01]  /*0690*/  @P0 IMAD.MOV.U32 R13, RZ, RZ, R2 ;  /* 0x000000ffff0d0224 */ /* 0x000fe200078e0002 */
[----:B------:R-:W-:Y:S06]  /*06a0*/  BRA `(.L_x_4) ;  /* 0x0000000000087947 */ /* 0x000fec0003800000 */
.L_x_5:
[----:B------:R-:W-:Y:S01]  /*06b0*/  LOP3.LUT R13, R5, 0x80000, RZ, 0xfc, !PT ;  /* 0x00080000050d7812 */ /* 0x000fe200078efcff */
[----:B------:R-:W-:-:S07]  /*06c0*/  IMAD.MOV.U32 R12, RZ, RZ, R4 ;  /* 0x000000ffff0c7224 */ /* 0x000fce00078e0004 */
.L_x_4:
[----:B------:R-:W-:Y:S05]  /*06d0*/  BSYNC.RECONVERGENT B1 ;  /* 0x0000000000017941 */ /* 0x000fea0003800200 */
.L_x_2:
[----:B------:R-:W-:Y:S02]  /*06e0*/  IMAD.MOV.U32 R7, RZ, RZ, 0x0 ;  /* 0x00000000ff077424 */ /* 0x000fe400078e00ff */
[----:B------:R-:W-:Y:S02]  /*06f0*/  IMAD.MOV.U32 R2, RZ, RZ, R12 ;  /* 0x000000ffff027224 */ /* 0x000fe400078e000c */
[----:B------:R-:W-:Y:S01]  /*0700*/  IMAD.MOV.U32 R3, RZ, RZ, R13 ;  /* 0x000000ffff037224 */ /* 0x000fe200078e000d */
[----:B------:R-:W-:Y:S06]  /*0710*/  RET.REL.NODEC R6 `(_Z7pi_calcPd) ;  /* 0xfffffff806387950 */ /* 0x000fec0003c3ffff */
.L_x_6:
[----:B------:R-:W-:-:S00]  /*0720*/  BRA `(.L_x_6) ;  /* 0xfffffffc00fc7947 */ /* 0x000fc0000383ffff */
[----:B------:R-:W-:-:S00]  /*0730*/  NOP ;  /* 0x0000000000007918 */ /* 0x000fc00000000000 */
        /* <DEDUP_REMOVED lines=12> */
.L_x_7:


//--------------------- .nv.shared.reserved.0     --------------------------
	.section	.nv.shared.reserved.0,"aw",@nobits
	.weak		__nv_reservedSMEM_offset_0_alias
	.size		__nv_reservedSMEM_offset_0_alias, 0, 64
	.other		__nv_reservedSMEM_offset_0_alias,@"STO_CUDA_RESERVED_SHARED STV_DEFAULT"
__nv_reservedSMEM_offset_0_alias:
	.zero		0
	.zero		64


//--------------------- .nv.constant0._Z7pi_calcPd --------------------------
	.section	.nv.constant0._Z7pi_calcPd,"a",@progbits
	.sectionflags	@""
	.align	4
.nv.constant0._Z7pi_calcPd:
	.zero		904


//--------------------- SYMBOLS --------------------------

	.type		.nv.reservedSmem.offset0,@object
	.size		.nv.reservedSmem.offset0,0x4
